//
// Generated by NVIDIA NVVM Compiler
//
// Compiler Build ID: CL-36424714
// Cuda compilation tools, release 13.0, V13.0.88
// Based on NVVM 20.0.0
//

.version 9.0
.target sm_100
.address_size 64

	// .globl	_Z8wmma_kerPdS_S_

.visible .entry _Z8wmma_kerPdS_S_(
	.param .u64 .ptr .align 1 _Z8wmma_kerPdS_S__param_0,
	.param .u64 .ptr .align 1 _Z8wmma_kerPdS_S__param_1,
	.param .u64 .ptr .align 1 _Z8wmma_kerPdS_S__param_2
)
{
	.reg .b32 	%r<3>;
	.reg .b64 	%rd<4>;
	.reg .b64 	%fd<6>;

	ld.param.u64 	%rd1, [_Z8wmma_kerPdS_S__param_0];
	ld.param.u64 	%rd2, [_Z8wmma_kerPdS_S__param_1];
	ld.param.u64 	%rd3, [_Z8wmma_kerPdS_S__param_2];
	mov.b32 	%r1, 4;
	wmma.load.a.sync.aligned.row.m8n8k4.f64 	{%fd1}, [%rd1], %r1;
	wmma.load.b.sync.aligned.col.m8n8k4.f64 	{%fd2}, [%rd2], %r1;
	mov.f64 	%fd3, 0d0000000000000000;
	wmma.mma.sync.aligned.row.col.m8n8k4.f64.f64.f64.f64.rn {%fd4, %fd5}, {%fd1}, {%fd2}, {%fd3, %fd3};
	mov.b32 	%r2, 8;
	wmma.store.d.sync.aligned.row.m8n8k4.f64 	[%rd3], {%fd4, %fd5}, %r2;
	ret;

}


// ===== COMPILED SASS (sm_100) =====

	.target	sm_100

	.elftype	@"ET_EXEC"


//--------------------- .note.nv.tkinfo           --------------------------
	.section	.note.nv.tkinfo,"",@"SHT_NOTE"
	.sectionflags	@"SHF_NOTE_NV_TKINFO"
	.tkinfo
        /*0018*/ 	.word	0x00000002
        /*0030*/ 	.string	""
        /*0030*/ 	.string	"ptxas"
        /*0030*/ 	.string	"Cuda compilation tools, release 13.0, V13.0.88"
        /*0030*/ 	.string	"Build cuda_13.0.r13.0/compiler.36424714_0"
        /*0030*/ 	.string	"-arch sm_100 -m 64 "



//--------------------- .note.nv.cuinfo           --------------------------
	.section	.note.nv.cuinfo,"",@"SHT_NOTE"
	.sectionflags	@"SHF_NOTE_NV_CUINFO"
        /*0018*/ 	.short	0x0002
        /*001a*/ 	.short	0x0064
        /*001c*/ 	.short	0x0082
	.zero		2


//--------------------- .nv.info                  --------------------------
	.section	.nv.info,"",@"SHT_CUDA_INFO"
	.align	4


	//----- nvinfo : EIATTR_REGCOUNT
	.align		4
        /*0000*/ 	.byte	0x04, 0x2f
        /*0002*/ 	.short	(.L_1 - .L_0)
	.align		4
.L_0:
        /*0004*/ 	.word	index@(_Z8wmma_kerPdS_S_)
        /*0008*/ 	.word	0x00000012


	//----- nvinfo : EIATTR_FRAME_SIZE
	.align		4
.L_1:
        /*000c*/ 	.byte	0x04, 0x11
        /*000e*/ 	.short	(.L_3 - .L_2)
	.align		4
.L_2:
        /*0010*/ 	.word	index@(_Z8wmma_kerPdS_S_)
        /*0014*/ 	.word	0x00000000


	//----- nvinfo : EIATTR_MIN_STACK_SIZE
	.align		4
.L_3:
        /*0018*/ 	.byte	0x04, 0x12
        /*001a*/ 	.short	(.L_5 - .L_4)
	.align		4
.L_4:
        /*001c*/ 	.word	index@(_Z8wmma_kerPdS_S_)
        /*0020*/ 	.word	0x00000000
.L_5:


//--------------------- .nv.compat                --------------------------
	.section	.nv.compat,"",@"SHT_CUDA_COMPAT_INFO"
	.align	4
        /*0000*/ 	.byte	0x02, 0x09, 0x00, 0x00, 0x02, 0x02, 0x01, 0x00, 0x02, 0x05, 0x05, 0x00, 0x03, 0x07, 0x01, 0x01
        /*0010*/ 	.byte	0x02, 0x03, 0x00, 0x00, 0x02, 0x06, 0x01, 0x00, 0x04, 0x0b, 0x08, 0x00, 0x01, 0x00, 0x00, 0x00
        /*0020*/ 	.byte	0x00, 0x00, 0x00, 0x00


//--------------------- .nv.info._Z8wmma_kerPdS_S_ --------------------------
	.section	.nv.info._Z8wmma_kerPdS_S_,"",@"SHT_CUDA_INFO"
	.sectionflags	@""
	.align	4


	//----- nvinfo : EIATTR_CUDA_API_VERSION
	.align		4
        /*0000*/ 	.byte	0x04, 0x37
        /*0002*/ 	.short	(.L_7 - .L_6)
.L_6:
        /*0004*/ 	.word	0x00000082


	//----- nvinfo : EIATTR_KPARAM_INFO
	.align		4
.L_7:
        /*0008*/ 	.byte	0x04, 0x17
        /*000a*/ 	.short	(.L_9 - .L_8)
.L_8:
        /*000c*/ 	.word	0x00000000
        /*0010*/ 	.short	0x0002
        /*0012*/ 	.short	0x0010
        /*0014*/ 	.byte	0x00, 0xf5, 0x21, 0x00


	//----- nvinfo : EIATTR_KPARAM_INFO
	.align		4
.L_9:
        /*0018*/ 	.byte	0x04, 0x17
        /*001a*/ 	.short	(.L_11 - .L_10)
.L_10:
        /*001c*/ 	.word	0x00000000
        /*0020*/ 	.short	0x0001
        /*0022*/ 	.short	0x0008
        /*0024*/ 	.byte	0x00, 0xf5, 0x21, 0x00


	//----- nvinfo : EIATTR_KPARAM_INFO
	.align		4
.L_11:
        /*0028*/ 	.byte	0x04, 0x17
        /*002a*/ 	.short	(.L_13 - .L_12)
.L_12:
        /*002c*/ 	.word	0x00000000
        /*0030*/ 	.short	0x0000
        /*0032*/ 	.short	0x0000
        /*0034*/ 	.byte	0x00, 0xf5, 0x21, 0x00


	//----- nvinfo : EIATTR_SPARSE_MMA_MASK
	.align		4
.L_13:
        /*0038*/ 	.byte	0x03, 0x50
        /*003a*/ 	.short	0x0000


	//----- nvinfo : EIATTR_WMMA_USED
	.align		4
        /*003c*/ 	.byte	0x01, 0x2b
	.zero		2


	//----- nvinfo : EIATTR_MAXREG_COUNT
	.align		4
        /*0040*/ 	.byte	0x03, 0x1b
        /*0042*/ 	.short	0x00ff


	//----- nvinfo : EIATTR_MERCURY_ISA_VERSION
	.align		4
        /*0044*/ 	.byte	0x03, 0x5f
        /*0046*/ 	.short	0x0101


	//----- nvinfo : EIATTR_VRC_CTA_INIT_COUNT
	.align		4
        /*0048*/ 	.byte	0x02, 0x4a
	.zero		1
	.zero		1


	//----- nvinfo : EIATTR_EXIT_INSTR_OFFSETS
	.align		4
        /*004c*/ 	.byte	0x04, 0x1c
        /*004e*/ 	.short	(.L_15 - .L_14)


	//   ....[0]....
.L_14:
        /*0050*/ 	.word	0x00000170


	//----- nvinfo : EIATTR_CBANK_PARAM_SIZE
	.align		4
.L_15:
        /*0054*/ 	.byte	0x03, 0x19
        /*0056*/ 	.short	0x0018


	//----- nvinfo : EIATTR_PARAM_CBANK
	.align		4
        /*0058*/ 	.byte	0x04, 0x0a
        /*005a*/ 	.short	(.L_17 - .L_16)
	.align		4
.L_16:
        /*005c*/ 	.word	index@(.nv.constant0._Z8wmma_kerPdS_S_)
        /*0060*/ 	.short	0x0380
        /*0062*/ 	.short	0x0018


	//----- nvinfo : EIATTR_SW_WAR
	.align		4
.L_17:
        /*0064*/ 	.byte	0x04, 0x36
        /*0066*/ 	.short	(.L_19 - .L_18)
.L_18:
        /*0068*/ 	.word	0x00000008
.L_19:


//--------------------- .nv.callgraph             --------------------------
	.section	.nv.callgraph,"",@"SHT_CUDA_CALLGRAPH"
	.align	4
	.sectionentsize	8
	.align		4
        /*0000*/ 	.word	0x00000000
	.align		4
        /*0004*/ 	.word	0xffffffff
	.align		4
        /*0008*/ 	.word	0x00000000
	.align		4
        /*000c*/ 	.word	0xfffffffe
	.align		4
        /*0010*/ 	.word	0x00000000
	.align		4
        /*0014*/ 	.word	0xfffffffd
	.align		4
        /*0018*/ 	.word	0x00000000
	.align		4
        /*001c*/ 	.word	0xfffffffc


//--------------------- .text._Z8wmma_kerPdS_S_   --------------------------
	.section	.text._Z8wmma_kerPdS_S_,"ax",@progbits
	.align	128
        .global         _Z8wmma_kerPdS_S_
        .type           _Z8wmma_kerPdS_S_,@function
        .size           _Z8wmma_kerPdS_S_,(.L_x_1 - _Z8wmma_kerPdS_S_)
        .other          _Z8wmma_kerPdS_S_,@"STO_CUDA_ENTRY STV_DEFAULT"
_Z8wmma_kerPdS_S_:
.text._Z8wmma_kerPdS_S_:
[----:B------:R-:W-:Y:S01]  /*0000*/  LDC R1, c[0x0][0x37c] ;  /* 0x0000df00ff017b82 */ /* 0x000fe20000000800 */
[----:B------:R-:W0:Y:S01]  /*0010*/  S2R R0, SR_LANEID ;  /* 0x0000000000007919 */ /* 0x000e220000000000 */
[----:B------:R-:W1:Y:S01]  /*0020*/  LDCU.128 UR8, c[0x0][0x380] ;  /* 0x00007000ff0877ac */ /* 0x000e620008000c00 */
[----:B------:R-:W-:Y:S01]  /*0030*/  IMAD.MOV.U32 R3, RZ, RZ, RZ ;  /* 0x000000ffff037224 */ /* 0x000fe200078e00ff */
[----:B------:R-:W2:Y:S01]  /*0040*/  LDCU.64 UR4, c[0x0][0x358] ;  /* 0x00006b00ff0477ac */ /* 0x000ea20008000a00 */
[----:B------:R-:W3:Y:S01]  /*0050*/  LDCU.64 UR6, c[0x0][0x390] ;  /* 0x00007200ff0677ac */ /* 0x000ee20008000a00 */
[----:B0-----:R-:W-:Y:S02]  /*0060*/  LOP3.LUT R2, R0, 0x3, RZ, 0xc0, !PT ;  /* 0x0000000300027812 */ /* 0x001fe400078ec0ff */
[----:B------:R-:W-:-:S05]  /*0070*/  SHF.R.U32.HI R15, RZ, 0x2, R0 ;  /* 0x00000002ff0f7819 */ /* 0x000fca0000011600 */
[----:B------:R-:W-:-:S03]  /*0080*/  IMAD.WIDE.U32 R2, R15, 0x4, R2 ;  /* 0x000000040f027825 */ /* 0x000fc600078e0002 */
[C---:B-1----:R-:W-:Y:S02]  /*0090*/  LEA R10, P0, R2.reuse, UR8, 0x3 ;  /* 0x00000008020a7c11 */ /* 0x042fe4000f8018ff */
[C---:B------:R-:W-:Y:S02]  /*00a0*/  LEA R12, P1, R2.reuse, UR10, 0x3 ;  /* 0x0000000a020c7c11 */ /* 0x040fe4000f8218ff */
[C-C-:B------:R-:W-:Y:S02]  /*00b0*/  LEA.HI.X R11, R2.reuse, UR9, R3.reuse, 0x3, P0 ;  /* 0x00000009020b7c11 */ /* 0x140fe400080f1c03 */
[----:B------:R-:W-:-:S03]  /*00c0*/  LEA.HI.X R13, R2, UR11, R3, 0x3, P1 ;  /* 0x0000000b020d7c11 */ /* 0x000fc600088f1c03 */
[----:B--2---:R-:W2:Y:S04]  /*00d0*/  LD.E.64 R2, desc[UR4][R10.64] ;  /* 0x000000040a027980 */ /* 0x004ea8000c101b00 */
[----:B------:R-:W2:Y:S01]  /*00e0*/  LD.E.64 R4, desc[UR4][R12.64] ;  /* 0x000000040c047980 */ /* 0x000ea2000c101b00 */
[----:B------:R-:W-:Y:S02]  /*00f0*/  IMAD.SHL.U32 R0, R0, 0x2, RZ ;  /* 0x0000000200007824 */ /* 0x000fe400078e00ff */
[----:B------:R-:W-:-:S03]  /*0100*/  IMAD.MOV.U32 R9, RZ, RZ, RZ ;  /* 0x000000ffff097224 */ /* 0x000fc600078e00ff */
[----:B------:R-:W-:-:S05]  /*0110*/  LOP3.LUT R8, R0, 0x6, RZ, 0xe2, !PT ;  /* 0x0000000600087812 */ /* 0x000fca00078ee2ff */
[----:B------:R-:W-:Y:S01]  /*0120*/  IMAD.WIDE.U32 R8, R15, 0x8, R8 ;  /* 0x000000080f087825 */ /* 0x000fe200078e0008 */
[----:B--2---:R3:W0:Y:S02]  /*0130*/  DMMA.8x8x4 R4, R2, R4, RZ ;  /* 0x000000040204723f */ /* 0x00462400000000ff */
[----:B---3--:R-:W-:-:S04]  /*0140*/  LEA R2, P0, R8, UR6, 0x3 ;  /* 0x0000000608027c11 */ /* 0x008fc8000f8018ff */
[----:B------:R-:W-:-:S05]  /*0150*/  LEA.HI.X R3, R8, UR7, R9, 0x3, P0 ;  /* 0x0000000708037c11 */ /* 0x000fca00080f1c09 */
[----:B0-----:R-:W-:Y:S01]  /*0160*/  ST.E.128 desc[UR4][R2.64], R4 ;  /* 0x0000000402007985 */ /* 0x001fe2000c101d04 */
[----:B------:R-:W-:Y:S05]  /*0170*/  EXIT ;  /* 0x000000000000794d */ /* 0x000fea0003800000 */
.L_x_0:
[----:B------:R-:W-:-:S00]  /*0180*/  BRA `(.L_x_0) ;  /* 0xfffffffc00fc7947 */ /* 0x000fc0000383ffff */
[----:B------:R-:W-:-:S00]  /*0190*/  NOP ;  /* 0x0000000000007918 */ /* 0x000fc00000000000 */
        /* <DEDUP_REMOVED lines=14> */
.L_x_1:


//--------------------- .nv.shared.reserved.0     --------------------------
	.section	.nv.shared.reserved.0,"aw",@nobits
	.weak		__nv_reservedSMEM_offset_0_alias
	.size		__nv_reservedSMEM_offset_0_alias, 0, 64
	.other		__nv_reservedSMEM_offset_0_alias,@"STO_CUDA_RESERVED_SHARED STV_DEFAULT"
__nv_reservedSMEM_offset_0_alias:
	.zero		0
	.zero		64


//--------------------- .nv.constant0._Z8wmma_kerPdS_S_ --------------------------
	.section	.nv.constant0._Z8wmma_kerPdS_S_,"a",@progbits
	.sectionflags	@""
	.align	4
.nv.constant0._Z8wmma_kerPdS_S_:
	.zero		920


//--------------------- SYMBOLS --------------------------

	.type		.nv.reservedSmem.offset0,@object
	.size		.nv.reservedSmem.offset0,0x4
